//
// Generated by NVIDIA NVVM Compiler
//
// Compiler Build ID: CL-36424714
// Cuda compilation tools, release 13.0, V13.0.88
// Based on NVVM 20.0.0
//

.version 9.0
.target sm_100
.address_size 64

	// .globl	_Z15sqr_matrix_multPdS_S_i

.visible .entry _Z15sqr_matrix_multPdS_S_i(
	.param .u64 .ptr .align 1 _Z15sqr_matrix_multPdS_S_i_param_0,
	.param .u64 .ptr .align 1 _Z15sqr_matrix_multPdS_S_i_param_1,
	.param .u64 .ptr .align 1 _Z15sqr_matrix_multPdS_S_i_param_2,
	.param .u32 _Z15sqr_matrix_multPdS_S_i_param_3
)
{
	.reg .pred 	%p<13>;
	.reg .b32 	%r<47>;
	.reg .b64 	%rd<41>;
	.reg .b64 	%fd<56>;

	ld.param.u64 	%rd5, [_Z15sqr_matrix_multPdS_S_i_param_0];
	ld.param.u64 	%rd6, [_Z15sqr_matrix_multPdS_S_i_param_1];
	ld.param.u32 	%r24, [_Z15sqr_matrix_multPdS_S_i_param_3];
	cvta.to.global.u64 	%rd1, %rd6;
	cvta.to.global.u64 	%rd2, %rd5;
	mov.u32 	%r39, %ctaid.x;
	setp.ge.s32 	%p1, %r39, %r24;
	@%p1 bra 	$L__BB0_17;
	mov.u32 	%r2, %ctaid.y;
	add.s32 	%r3, %r24, -1;
	and.b32  	%r4, %r24, 7;
	and.b32  	%r5, %r24, -8;
	shl.b32 	%r6, %r24, 3;
	mul.wide.s32 	%rd34, %r24, 8;
$L__BB0_2:
	setp.ge.u32 	%p2, %r2, %r24;
	@%p2 bra 	$L__BB0_16;
	mul.lo.s32 	%r8, %r39, %r24;
	mov.u32 	%r40, %r2;
$L__BB0_4:
	ld.param.u64 	%rd40, [_Z15sqr_matrix_multPdS_S_i_param_2];
	setp.lt.u32 	%p3, %r3, 7;
	add.s32 	%r26, %r40, %r8;
	cvta.to.global.u64 	%rd7, %rd40;
	mul.wide.s32 	%rd8, %r26, 8;
	add.s64 	%rd3, %rd7, %rd8;
	mov.b64 	%rd9, 0;
	st.global.u64 	[%rd3], %rd9;
	mov.b32 	%r45, 0;
	mov.f64 	%fd53, 0d0000000000000000;
	@%p3 bra 	$L__BB0_7;
	and.b32  	%r27, %r24, -8;
	neg.s32 	%r43, %r27;
	mov.f64 	%fd53, 0d0000000000000000;
	mov.u32 	%r41, %r8;
	mov.u32 	%r42, %r40;
$L__BB0_6:
	.pragma "nounroll";
	mul.wide.s32 	%rd10, %r41, 8;
	add.s64 	%rd11, %rd2, %rd10;
	ld.global.f64 	%fd10, [%rd11];
	mul.wide.s32 	%rd12, %r42, 8;
	add.s64 	%rd13, %rd1, %rd12;
	ld.global.f64 	%fd11, [%rd13];
	fma.rn.f64 	%fd12, %fd10, %fd11, %fd53;
	st.global.f64 	[%rd3], %fd12;
	ld.global.f64 	%fd13, [%rd11+8];
	mul.wide.s32 	%rd14, %r24, 8;
	add.s64 	%rd15, %rd13, %rd14;
	ld.global.f64 	%fd14, [%rd15];
	fma.rn.f64 	%fd15, %fd13, %fd14, %fd12;
	st.global.f64 	[%rd3], %fd15;
	ld.global.f64 	%fd16, [%rd11+16];
	add.s64 	%rd16, %rd15, %rd14;
	ld.global.f64 	%fd17, [%rd16];
	fma.rn.f64 	%fd18, %fd16, %fd17, %fd15;
	st.global.f64 	[%rd3], %fd18;
	ld.global.f64 	%fd19, [%rd11+24];
	add.s64 	%rd17, %rd16, %rd14;
	ld.global.f64 	%fd20, [%rd17];
	fma.rn.f64 	%fd21, %fd19, %fd20, %fd18;
	st.global.f64 	[%rd3], %fd21;
	ld.global.f64 	%fd22, [%rd11+32];
	add.s64 	%rd18, %rd17, %rd14;
	ld.global.f64 	%fd23, [%rd18];
	fma.rn.f64 	%fd24, %fd22, %fd23, %fd21;
	st.global.f64 	[%rd3], %fd24;
	ld.global.f64 	%fd25, [%rd11+40];
	add.s64 	%rd19, %rd18, %rd14;
	ld.global.f64 	%fd26, [%rd19];
	fma.rn.f64 	%fd27, %fd25, %fd26, %fd24;
	st.global.f64 	[%rd3], %fd27;
	ld.global.f64 	%fd28, [%rd11+48];
	add.s64 	%rd20, %rd19, %rd14;
	ld.global.f64 	%fd29, [%rd20];
	fma.rn.f64 	%fd30, %fd28, %fd29, %fd27;
	st.global.f64 	[%rd3], %fd30;
	ld.global.f64 	%fd31, [%rd11+56];
	add.s64 	%rd21, %rd20, %rd14;
	ld.global.f64 	%fd32, [%rd21];
	fma.rn.f64 	%fd53, %fd31, %fd32, %fd30;
	st.global.f64 	[%rd3], %fd53;
	add.s32 	%r43, %r43, 8;
	add.s32 	%r42, %r42, %r6;
	add.s32 	%r41, %r41, 8;
	setp.ne.s32 	%p4, %r43, 0;
	mov.u32 	%r45, %r5;
	@%p4 bra 	$L__BB0_6;
$L__BB0_7:
	setp.eq.s32 	%p5, %r4, 0;
	@%p5 bra 	$L__BB0_15;
	add.s32 	%r28, %r4, -1;
	setp.lt.u32 	%p6, %r28, 3;
	@%p6 bra 	$L__BB0_10;
	add.s32 	%r29, %r45, %r8;
	mul.wide.s32 	%rd22, %r29, 8;
	add.s64 	%rd23, %rd2, %rd22;
	ld.global.f64 	%fd33, [%rd23];
	mad.lo.s32 	%r30, %r45, %r24, %r40;
	mul.wide.s32 	%rd24, %r30, 8;
	add.s64 	%rd25, %rd1, %rd24;
	ld.global.f64 	%fd34, [%rd25];
	fma.rn.f64 	%fd35, %fd33, %fd34, %fd53;
	st.global.f64 	[%rd3], %fd35;
	ld.global.f64 	%fd36, [%rd23+8];
	add.s64 	%rd27, %rd25, %rd34;
	ld.global.f64 	%fd37, [%rd27];
	fma.rn.f64 	%fd38, %fd36, %fd37, %fd35;
	st.global.f64 	[%rd3], %fd38;
	ld.global.f64 	%fd39, [%rd23+16];
	add.s64 	%rd28, %rd27, %rd34;
	ld.global.f64 	%fd40, [%rd28];
	fma.rn.f64 	%fd41, %fd39, %fd40, %fd38;
	st.global.f64 	[%rd3], %fd41;
	ld.global.f64 	%fd42, [%rd23+24];
	add.s64 	%rd29, %rd28, %rd34;
	ld.global.f64 	%fd43, [%rd29];
	fma.rn.f64 	%fd53, %fd42, %fd43, %fd41;
	st.global.f64 	[%rd3], %fd53;
	add.s32 	%r45, %r45, 4;
$L__BB0_10:
	and.b32  	%r31, %r24, 3;
	setp.eq.s32 	%p7, %r31, 0;
	@%p7 bra 	$L__BB0_15;
	setp.eq.s32 	%p8, %r31, 1;
	@%p8 bra 	$L__BB0_13;
	add.s32 	%r32, %r45, %r8;
	mul.wide.s32 	%rd30, %r32, 8;
	add.s64 	%rd31, %rd2, %rd30;
	ld.global.f64 	%fd44, [%rd31];
	mad.lo.s32 	%r33, %r45, %r24, %r40;
	mul.wide.s32 	%rd32, %r33, 8;
	add.s64 	%rd33, %rd1, %rd32;
	ld.global.f64 	%fd45, [%rd33];
	fma.rn.f64 	%fd46, %fd44, %fd45, %fd53;
	st.global.f64 	[%rd3], %fd46;
	ld.global.f64 	%fd47, [%rd31+8];
	add.s64 	%rd35, %rd33, %rd34;
	ld.global.f64 	%fd48, [%rd35];
	fma.rn.f64 	%fd53, %fd47, %fd48, %fd46;
	st.global.f64 	[%rd3], %fd53;
	add.s32 	%r45, %r45, 2;
$L__BB0_13:
	and.b32  	%r34, %r24, 1;
	setp.eq.b32 	%p9, %r34, 1;
	not.pred 	%p10, %p9;
	@%p10 bra 	$L__BB0_15;
	add.s32 	%r35, %r45, %r8;
	mul.wide.s32 	%rd36, %r35, 8;
	add.s64 	%rd37, %rd2, %rd36;
	ld.global.f64 	%fd49, [%rd37];
	mad.lo.s32 	%r36, %r45, %r24, %r40;
	mul.wide.s32 	%rd38, %r36, 8;
	add.s64 	%rd39, %rd1, %rd38;
	ld.global.f64 	%fd50, [%rd39];
	fma.rn.f64 	%fd51, %fd49, %fd50, %fd53;
	st.global.f64 	[%rd3], %fd51;
$L__BB0_15:
	mov.u32 	%r37, %nctaid.y;
	add.s32 	%r40, %r40, %r37;
	setp.lt.s32 	%p11, %r40, %r24;
	@%p11 bra 	$L__BB0_4;
$L__BB0_16:
	mov.u32 	%r38, %nctaid.x;
	add.s32 	%r39, %r39, %r38;
	setp.lt.s32 	%p12, %r39, %r24;
	@%p12 bra 	$L__BB0_2;
$L__BB0_17:
	ret;

}


// ===== COMPILED SASS (sm_100) =====

	.target	sm_100

	.elftype	@"ET_EXEC"


//--------------------- .note.nv.tkinfo           --------------------------
	.section	.note.nv.tkinfo,"",@"SHT_NOTE"
	.sectionflags	@"SHF_NOTE_NV_TKINFO"
	.tkinfo
        /*0018*/ 	.word	0x00000002
        /*0030*/ 	.string	""
        /*0030*/ 	.string	"ptxas"
        /*0030*/ 	.string	"Cuda compilation tools, release 13.0, V13.0.88"
        /*0030*/ 	.string	"Build cuda_13.0.r13.0/compiler.36424714_0"
        /*0030*/ 	.string	"-arch sm_100 -m 64 "



//--------------------- .note.nv.cuinfo           --------------------------
	.section	.note.nv.cuinfo,"",@"SHT_NOTE"
	.sectionflags	@"SHF_NOTE_NV_CUINFO"
        /*0018*/ 	.short	0x0002
        /*001a*/ 	.short	0x0064
        /*001c*/ 	.short	0x0082
	.zero		2


//--------------------- .nv.info                  --------------------------
	.section	.nv.info,"",@"SHT_CUDA_INFO"
	.align	4


	//----- nvinfo : EIATTR_REGCOUNT
	.align		4
        /*0000*/ 	.byte	0x04, 0x2f
        /*0002*/ 	.short	(.L_1 - .L_0)
	.align		4
.L_0:
        /*0004*/ 	.word	index@(_Z15sqr_matrix_multPdS_S_i)
        /*0008*/ 	.word	0x0000001c


	//----- nvinfo : EIATTR_FRAME_SIZE
	.align		4
.L_1:
        /*000c*/ 	.byte	0x04, 0x11
        /*000e*/ 	.short	(.L_3 - .L_2)
	.align		4
.L_2:
        /*0010*/ 	.word	index@(_Z15sqr_matrix_multPdS_S_i)
        /*0014*/ 	.word	0x00000000


	//----- nvinfo : EIATTR_MIN_STACK_SIZE
	.align		4
.L_3:
        /*0018*/ 	.byte	0x04, 0x12
        /*001a*/ 	.short	(.L_5 - .L_4)
	.align		4
.L_4:
        /*001c*/ 	.word	index@(_Z15sqr_matrix_multPdS_S_i)
        /*0020*/ 	.word	0x00000000
.L_5:


//--------------------- .nv.compat                --------------------------
	.section	.nv.compat,"",@"SHT_CUDA_COMPAT_INFO"
	.align	4
        /*0000*/ 	.byte	0x02, 0x09, 0x00, 0x00, 0x02, 0x02, 0x01, 0x00, 0x02, 0x05, 0x05, 0x00, 0x03, 0x07, 0x01, 0x01
        /*0010*/ 	.byte	0x02, 0x03, 0x00, 0x00, 0x02, 0x06, 0x01, 0x00, 0x04, 0x0b, 0x08, 0x00, 0x01, 0x00, 0x00, 0x00
        /*0020*/ 	.byte	0x00, 0x00, 0x00, 0x00


//--------------------- .nv.info._Z15sqr_matrix_multPdS_S_i --------------------------
	.section	.nv.info._Z15sqr_matrix_multPdS_S_i,"",@"SHT_CUDA_INFO"
	.sectionflags	@""
	.align	4


	//----- nvinfo : EIATTR_CUDA_API_VERSION
	.align		4
        /*0000*/ 	.byte	0x04, 0x37
        /*0002*/ 	.short	(.L_7 - .L_6)
.L_6:
        /*0004*/ 	.word	0x00000082


	//----- nvinfo : EIATTR_KPARAM_INFO
	.align		4
.L_7:
        /*0008*/ 	.byte	0x04, 0x17
        /*000a*/ 	.short	(.L_9 - .L_8)
.L_8:
        /*000c*/ 	.word	0x00000000
        /*0010*/ 	.short	0x0003
        /*0012*/ 	.short	0x0018
        /*0014*/ 	.byte	0x00, 0xf0, 0x11, 0x00


	//----- nvinfo : EIATTR_KPARAM_INFO
	.align		4
.L_9:
        /*0018*/ 	.byte	0x04, 0x17
        /*001a*/ 	.short	(.L_11 - .L_10)
.L_10:
        /*001c*/ 	.word	0x00000000
        /*0020*/ 	.short	0x0002
        /*0022*/ 	.short	0x0010
        /*0024*/ 	.byte	0x00, 0xf5, 0x21, 0x00


	//----- nvinfo : EIATTR_KPARAM_INFO
	.align		4
.L_11:
        /*0028*/ 	.byte	0x04, 0x17
        /*002a*/ 	.short	(.L_13 - .L_12)
.L_12:
        /*002c*/ 	.word	0x00000000
        /*0030*/ 	.short	0x0001
        /*0032*/ 	.short	0x0008
        /*0034*/ 	.byte	0x00, 0xf5, 0x21, 0x00


	//----- nvinfo : EIATTR_KPARAM_INFO
	.align		4
.L_13:
        /*0038*/ 	.byte	0x04, 0x17
        /*003a*/ 	.short	(.L_15 - .L_14)
.L_14:
        /*003c*/ 	.word	0x00000000
        /*0040*/ 	.short	0x0000
        /*0042*/ 	.short	0x0000
        /*0044*/ 	.byte	0x00, 0xf5, 0x21, 0x00


	//----- nvinfo : EIATTR_SPARSE_MMA_MASK
	.align		4
.L_15:
        /*0048*/ 	.byte	0x03, 0x50
        /*004a*/ 	.short	0x0000


	//----- nvinfo : EIATTR_MAXREG_COUNT
	.align		4
        /*004c*/ 	.byte	0x03, 0x1b
        /*004e*/ 	.short	0x00ff


	//----- nvinfo : EIATTR_MERCURY_ISA_VERSION
	.align		4
        /*0050*/ 	.byte	0x03, 0x5f
        /*0052*/ 	.short	0x0101


	//----- nvinfo : EIATTR_VRC_CTA_INIT_COUNT
	.align		4
        /*0054*/ 	.byte	0x02, 0x4a
	.zero		1
	.zero		1


	//----- nvinfo : EIATTR_EXIT_INSTR_OFFSETS
	.align		4
        /*0058*/ 	.byte	0x04, 0x1c
        /*005a*/ 	.short	(.L_17 - .L_16)


	//   ....[0]....
.L_16:
        /*005c*/ 	.word	0x00000040


	//   ....[1]....
        /*0060*/ 	.word	0x00000950


	//----- nvinfo : EIATTR_CBANK_PARAM_SIZE
	.align		4
.L_17:
        /*0064*/ 	.byte	0x03, 0x19
        /*0066*/ 	.short	0x001c


	//----- nvinfo : EIATTR_PARAM_CBANK
	.align		4
        /*0068*/ 	.byte	0x04, 0x0a
        /*006a*/ 	.short	(.L_19 - .L_18)
	.align		4
.L_18:
        /*006c*/ 	.word	index@(.nv.constant0._Z15sqr_matrix_multPdS_S_i)
        /*0070*/ 	.short	0x0380
        /*0072*/ 	.short	0x001c


	//----- nvinfo : EIATTR_SW_WAR
	.align		4
.L_19:
        /*0074*/ 	.byte	0x04, 0x36
        /*0076*/ 	.short	(.L_21 - .L_20)
.L_20:
        /*0078*/ 	.word	0x00000008
.L_21:


//--------------------- .nv.callgraph             --------------------------
	.section	.nv.callgraph,"",@"SHT_CUDA_CALLGRAPH"
	.align	4
	.sectionentsize	8
	.align		4
        /*0000*/ 	.word	0x00000000
	.align		4
        /*0004*/ 	.word	0xffffffff
	.align		4
        /*0008*/ 	.word	0x00000000
	.align		4
        /*000c*/ 	.word	0xfffffffe
	.align		4
        /*0010*/ 	.word	0x00000000
	.align		4
        /*0014*/ 	.word	0xfffffffd
	.align		4
        /*0018*/ 	.word	0x00000000
	.align		4
        /*001c*/ 	.word	0xfffffffc


//--------------------- .text._Z15sqr_matrix_multPdS_S_i --------------------------
	.section	.text._Z15sqr_matrix_multPdS_S_i,"ax",@progbits
	.align	128
        .global         _Z15sqr_matrix_multPdS_S_i
        .type           _Z15sqr_matrix_multPdS_S_i,@function
        .size           _Z15sqr_matrix_multPdS_S_i,(.L_x_8 - _Z15sqr_matrix_multPdS_S_i)
        .other          _Z15sqr_matrix_multPdS_S_i,@"STO_CUDA_ENTRY STV_DEFAULT"
_Z15sqr_matrix_multPdS_S_i:
.text._Z15sqr_matrix_multPdS_S_i:
[----:B------:R-:W-:Y:S08]  /*0000*/  LDC R1, c[0x0][0x37c] ;  /* 0x0000df00ff017b82 */ /* 0x000ff00000000800 */
[----:B------:R-:W0:Y:S08]  /*0010*/  S2UR UR4, SR_CTAID.X ;  /* 0x00000000000479c3 */ /* 0x000e300000002500 */
[----:B------:R-:W0:Y:S02]  /*0020*/  LDC R0, c[0x0][0x398] ;  /* 0x0000e600ff007b82 */ /* 0x000e240000000800 */
[----:B0-----:R-:W-:-:S13]  /*0030*/  ISETP.LE.AND P0, PT, R0, UR4, PT ;  /* 0x0000000400007c0c */ /* 0x001fda000bf03270 */
[----:B------:R-:W-:Y:S05]  /*0040*/  @P0 EXIT ;  /* 0x000000000000094d */ /* 0x000fea0003800000 */
[----:B------:R-:W0:Y:S01]  /*0050*/  S2UR UR7, SR_CTAID.Y ;  /* 0x00000000000779c3 */ /* 0x000e220000002600 */
[C---:B------:R-:W-:Y:S01]  /*0060*/  IADD3 R2, PT, PT, R0.reuse, -0x1, RZ ;  /* 0xffffffff00027810 */ /* 0x040fe20007ffe0ff */
[----:B------:R-:W1:Y:S01]  /*0070*/  LDCU.64 UR8, c[0x0][0x358] ;  /* 0x00006b00ff0877ac */ /* 0x000e620008000a00 */
[----:B------:R-:W-:Y:S02]  /*0080*/  LOP3.LUT R0, R0, 0x7, RZ, 0xc0, !PT ;  /* 0x0000000700007812 */ /* 0x000fe400078ec0ff */
[----:B------:R-:W-:-:S13]  /*0090*/  ISETP.GE.U32.AND P0, PT, R2, 0x7, PT ;  /* 0x000000070200780c */ /* 0x000fda0003f06070 */
.L_x_6:
[----:B------:R-:W0:Y:S02]  /*00a0*/  LDCU UR6, c[0x0][0x398] ;  /* 0x00007300ff0677ac */ /* 0x000e240008000800 */
[----:B0-----:R-:W-:-:S09]  /*00b0*/  UISETP.GE.U32.AND UP0, UPT, UR7, UR6, UPT ;  /* 0x000000060700728c */ /* 0x001fd2000bf06070 */
[----:B------:R-:W-:Y:S05]  /*00c0*/  BRA.U UP0, `(.L_x_0) ;  /* 0x0000000900107547 */ /* 0x000fea000b800000 */
[----:B------:R-:W-:Y:S01]  /*00d0*/  MOV R6, UR7 ;  /* 0x0000000700067c02 */ /* 0x000fe20008000f00 */
[----:B------:R-:W-:-:S12]  /*00e0*/  UIMAD UR5, UR4, UR6, URZ ;  /* 0x00000006040572a4 */ /* 0x000fd8000f8e02ff */
.L_x_5:
[----:B------:R-:W0:Y:S01]  /*00f0*/  LDC.64 R2, c[0x0][0x390] ;  /* 0x0000e400ff027b82 */ /* 0x000e220000000a00 */
[----:B------:R-:W-:Y:S01]  /*0100*/  IADD3 R5, PT, PT, R6, UR5, RZ ;  /* 0x0000000506057c10 */ /* 0x000fe2000fffe0ff */
[----:B------:R-:W-:-:S04]  /*0110*/  IMAD.MOV.U32 R11, RZ, RZ, RZ ;  /* 0x000000ffff0b7224 */ /* 0x000fc800078e00ff */
[----:B0-----:R-:W-:Y:S01]  /*0120*/  IMAD.WIDE R2, R5, 0x8, R2 ;  /* 0x0000000805027825 */ /* 0x001fe200078e0202 */
[----:B------:R-:W-:-:S04]  /*0130*/  CS2R R4, SRZ ;  /* 0x0000000000047805 */ /* 0x000fc8000001ff00 */
[----:B-1----:R0:W-:Y:S01]  /*0140*/  STG.E.64 desc[UR8][R2.64], RZ ;  /* 0x000000ff02007986 */ /* 0x0021e2000c101b08 */
[----:B------:R-:W-:Y:S05]  /*0150*/  @!P0 BRA `(.L_x_1) ;  /* 0x0000000000d88947 */ /* 0x000fea0003800000 */
[----:B------:R-:W1:Y:S01]  /*0160*/  LDC R10, c[0x0][0x398] ;  /* 0x0000e600ff0a7b82 */ /* 0x000e620000000800 */
[----:B------:R-:W-:Y:S02]  /*0170*/  MOV R12, UR5 ;  /* 0x00000005000c7c02 */ /* 0x000fe40008000f00 */
[----:B------:R-:W-:Y:S02]  /*0180*/  CS2R R4, SRZ ;  /* 0x0000000000047805 */ /* 0x000fe4000001ff00 */
[----:B------:R-:W-:Y:S02]  /*0190*/  MOV R13, R6 ;  /* 0x00000006000d7202 */ /* 0x000fe40000000f00 */
[----:B-1----:R-:W-:-:S05]  /*01a0*/  LOP3.LUT R11, R10, 0xfffffff8, RZ, 0xc0, !PT ;  /* 0xfffffff80a0b7812 */ /* 0x002fca00078ec0ff */
[----:B------:R-:W-:-:S07]  /*01b0*/  IMAD.MOV R7, RZ, RZ, -R11 ;  /* 0x000000ffff077224 */ /* 0x000fce00078e0a0b */
.L_x_2:
[----:B------:R-:W1:Y:S08]  /*01c0*/  LDC.64 R8, c[0x0][0x380] ;  /* 0x0000e000ff087b82 */ /* 0x000e700000000a00 */
[----:B------:R-:W2:Y:S01]  /*01d0*/  LDC.64 R16, c[0x0][0x388] ;  /* 0x0000e200ff107b82 */ /* 0x000ea20000000a00 */
[----:B-1----:R-:W-:-:S05]  /*01e0*/  IMAD.WIDE R8, R12, 0x8, R8 ;  /* 0x000000080c087825 */ /* 0x002fca00078e0208 */
[----:B---3--:R-:W3:Y:S01]  /*01f0*/  LDG.E.64 R14, desc[UR8][R8.64] ;  /* 0x00000008080e7981 */ /* 0x008ee2000c1e1b00 */
[----:B--2---:R-:W-:-:S05]  /*0200*/  IMAD.WIDE R16, R13, 0x8, R16 ;  /* 0x000000080d107825 */ /* 0x004fca00078e0210 */
[----:B------:R-:W3:Y:S02]  /*0210*/  LDG.E.64 R18, desc[UR8][R16.64] ;  /* 0x0000000810127981 */ /* 0x000ee4000c1e1b00 */
[----:B---3--:R-:W-:Y:S01]  /*0220*/  DFMA R14, R14, R18, R4 ;  /* 0x000000120e0e722b */ /* 0x008fe20000000004 */
[----:B------:R-:W-:-:S06]  /*0230*/  IMAD.WIDE R18, R10, 0x8, R16 ;  /* 0x000000080a127825 */ /* 0x000fcc00078e0210 */
[----:B------:R1:W-:Y:S04]  /*0240*/  STG.E.64 desc[UR8][R2.64], R14 ;  /* 0x0000000e02007986 */ /* 0x0003e8000c101b08 */
[----:B------:R-:W2:Y:S04]  /*0250*/  LDG.E.64 R4, desc[UR8][R8.64+0x8] ;  /* 0x0000080808047981 */ /* 0x000ea8000c1e1b00 */
[----:B------:R-:W2:Y:S01]  /*0260*/  LDG.E.64 R20, desc[UR8][R18.64] ;  /* 0x0000000812147981 */ /* 0x000ea2000c1e1b00 */
[----:B------:R-:W-:Y:S01]  /*0270*/  IMAD.WIDE R22, R10, 0x8, R18 ;  /* 0x000000080a167825 */ /* 0x000fe200078e0212 */
[----:B--2---:R-:W-:-:S07]  /*0280*/  DFMA R4, R4, R20, R14 ;  /* 0x000000140404722b */ /* 0x004fce000000000e */
[----:B------:R2:W-:Y:S04]  /*0290*/  STG.E.64 desc[UR8][R2.64], R4 ;  /* 0x0000000402007986 */ /* 0x0005e8000c101b08 */
[----:B------:R-:W3:Y:S04]  /*02a0*/  LDG.E.64 R20, desc[UR8][R8.64+0x10] ;  /* 0x0000100808147981 */ /* 0x000ee8000c1e1b00 */
[----:B------:R-:W3:Y:S01]  /*02b0*/  LDG.E.64 R24, desc[UR8][R22.64] ;  /* 0x0000000816187981 */ /* 0x000ee2000c1e1b00 */
[----:B------:R-:W-:Y:S01]  /*02c0*/  IMAD.WIDE R16, R10, 0x8, R22 ;  /* 0x000000080a107825 */ /* 0x000fe200078e0216 */
[----:B---3--:R-:W-:-:S07]  /*02d0*/  DFMA R20, R20, R24, R4 ;  /* 0x000000181414722b */ /* 0x008fce0000000004 */
[----:B------:R3:W-:Y:S04]  /*02e0*/  STG.E.64 desc[UR8][R2.64], R20 ;  /* 0x0000001402007986 */ /* 0x0007e8000c101b08 */
[----:B-1----:R-:W4:Y:S04]  /*02f0*/  LDG.E.64 R14, desc[UR8][R8.64+0x18] ;  /* 0x00001808080e7981 */ /* 0x002f28000c1e1b00 */
[----:B------:R-:W4:Y:S01]  /*0300*/  LDG.E.64 R24, desc[UR8][R16.64] ;  /* 0x0000000810187981 */ /* 0x000f22000c1e1b00 */
[----:B------:R-:W-:Y:S01]  /*0310*/  IMAD.WIDE R18, R10, 0x8, R16 ;  /* 0x000000080a127825 */ /* 0x000fe200078e0210 */
[----:B----4-:R-:W-:-:S07]  /*0320*/  DFMA R14, R14, R24, R20 ;  /* 0x000000180e0e722b */ /* 0x010fce0000000014 */
[----:B------:R1:W-:Y:S04]  /*0330*/  STG.E.64 desc[UR8][R2.64], R14 ;  /* 0x0000000e02007986 */ /* 0x0003e8000c101b08 */
[----:B--2---:R-:W2:Y:S04]  /*0340*/  LDG.E.64 R4, desc[UR8][R8.64+0x20] ;  /* 0x0000200808047981 */ /* 0x004ea8000c1e1b00 */
[----:B------:R-:W2:Y:S01]  /*0350*/  LDG.E.64 R24, desc[UR8][R18.64] ;  /* 0x0000000812187981 */ /* 0x000ea2000c1e1b00 */
[----:B------:R-:W-:Y:S01]  /*0360*/  IMAD.WIDE R22, R10, 0x8, R18 ;  /* 0x000000080a167825 */ /* 0x000fe200078e0212 */
[----:B--2---:R-:W-:-:S07]  /*0370*/  DFMA R4, R4, R24, R14 ;  /* 0x000000180404722b */ /* 0x004fce000000000e */
[----:B------:R2:W-:Y:S04]  /*0380*/  STG.E.64 desc[UR8][R2.64], R4 ;  /* 0x0000000402007986 */ /* 0x0005e8000c101b08 */
[----:B---3--:R-:W3:Y:S04]  /*0390*/  LDG.E.64 R20, desc[UR8][R8.64+0x28] ;  /* 0x0000280808147981 */ /* 0x008ee8000c1e1b00 */
        /* <DEDUP_REMOVED lines=11> */
[----:B------:R-:W-:-:S04]  /*0450*/  IADD3 R7, PT, PT, R7, 0x8, RZ ;  /* 0x0000000807077810 */ /* 0x000fc80007ffe0ff */
[----:B------:R-:W-:Y:S01]  /*0460*/  ISETP.NE.AND P1, PT, R7, RZ, PT ;  /* 0x000000ff0700720c */ /* 0x000fe20003f25270 */
[----:B------:R-:W-:Y:S01]  /*0470*/  IMAD R13, R10, 0x8, R13 ;  /* 0x000000080a0d7824 */ /* 0x000fe200078e020d */
[----:B------:R-:W-:Y:S01]  /*0480*/  IADD3 R12, PT, PT, R12, 0x8, RZ ;  /* 0x000000080c0c7810 */ /* 0x000fe20007ffe0ff */
[----:B--2---:R-:W-:-:S07]  /*0490*/  DFMA R4, R4, R18, R14 ;  /* 0x000000120404722b */ /* 0x004fce000000000e */
[----:B------:R3:W-:Y:S03]  /*04a0*/  STG.E.64 desc[UR8][R2.64], R4 ;  /* 0x0000000402007986 */ /* 0x0007e6000c101b08 */
[----:B------:R-:W-:Y:S05]  /*04b0*/  @P1 BRA `(.L_x_2) ;  /* 0xfffffffc00401947 */ /* 0x000fea000383ffff */
.L_x_1:
[----:B------:R-:W-:-:S13]  /*04c0*/  ISETP.NE.AND P1, PT, R0, RZ, PT ;  /* 0x000000ff0000720c */ /* 0x000fda0003f25270 */
[----:B------:R-:W-:Y:S05]  /*04d0*/  @!P1 BRA `(.L_x_3) ;  /* 0x0000000000f89947 */ /* 0x000fea0003800000 */
[----:B------:R-:W3:Y:S01]  /*04e0*/  LDC R7, c[0x0][0x398] ;  /* 0x0000e600ff077b82 */ /* 0x000ee20000000800 */
[----:B------:R-:W-:-:S04]  /*04f0*/  IADD3 R8, PT, PT, R0, -0x1, RZ ;  /* 0xffffffff00087810 */ /* 0x000fc80007ffe0ff */
[----:B------:R-:W-:Y:S02]  /*0500*/  ISETP.GE.U32.AND P1, PT, R8, 0x3, PT ;  /* 0x000000030800780c */ /* 0x000fe40003f26070 */
[----:B---3--:R-:W-:-:S11]  /*0510*/  LOP3.LUT P2, R20, R7, 0x3, RZ, 0xc0, !PT ;  /* 0x0000000307147812 */ /* 0x008fd6000784c0ff */
[----:B------:R-:W-:Y:S05]  /*0520*/  @!P1 BRA `(.L_x_4) ;  /* 0x00000000006c9947 */ /* 0x000fea0003800000 */
[----:B------:R-:W1:Y:S01]  /*0530*/  LDC R10, c[0x0][0x398] ;  /* 0x0000e600ff0a7b82 */ /* 0x000e620000000800 */
[----:B------:R-:W-:-:S07]  /*0540*/  IADD3 R13, PT, PT, R11, UR5, RZ ;  /* 0x000000050b0d7c10 */ /* 0x000fce000fffe0ff */
[----:B------:R-:W2:Y:S08]  /*0550*/  LDC.64 R8, c[0x0][0x380] ;  /* 0x0000e000ff087b82 */ /* 0x000eb00000000a00 */
[----:B------:R-:W3:Y:S01]  /*0560*/  LDC.64 R14, c[0x0][0x388] ;  /* 0x0000e200ff0e7b82 */ /* 0x000ee20000000a00 */
[----:B-1----:R-:W-:Y:S02]  /*0570*/  IMAD R17, R11, R10, R6 ;  /* 0x0000000a0b117224 */ /* 0x002fe400078e0206 */
[----:B--2---:R-:W-:-:S05]  /*0580*/  IMAD.WIDE R8, R13, 0x8, R8 ;  /* 0x000000080d087825 */ /* 0x004fca00078e0208 */
[----:B------:R-:W2:Y:S01]  /*0590*/  LDG.E.64 R12, desc[UR8][R8.64] ;  /* 0x00000008080c7981 */ /* 0x000ea2000c1e1b00 */
[----:B---3--:R-:W-:-:S05]  /*05a0*/  IMAD.WIDE R14, R17, 0x8, R14 ;  /* 0x00000008110e7825 */ /* 0x008fca00078e020e */
[----:B------:R-:W2:Y:S02]  /*05b0*/  LDG.E.64 R16, desc[UR8][R14.64] ;  /* 0x000000080e107981 */ /* 0x000ea4000c1e1b00 */
[----:B--2---:R-:W-:Y:S01]  /*05c0*/  DFMA R12, R12, R16, R4 ;  /* 0x000000100c0c722b */ /* 0x004fe20000000004 */
[----:B------:R-:W-:-:S06]  /*05d0*/  IMAD.WIDE R16, R10, 0x8, R14 ;  /* 0x000000080a107825 */ /* 0x000fcc00078e020e */
[----:B------:R1:W-:Y:S04]  /*05e0*/  STG.E.64 desc[UR8][R2.64], R12 ;  /* 0x0000000c02007986 */ /* 0x0003e8000c101b08 */
[----:B------:R-:W2:Y:S04]  /*05f0*/  LDG.E.64 R4, desc[UR8][R8.64+0x8] ;  /* 0x0000080808047981 */ /* 0x000ea8000c1e1b00 */
[----:B------:R-:W2:Y:S01]  /*0600*/  LDG.E.64 R18, desc[UR8][R16.64] ;  /* 0x0000000810127981 */ /* 0x000ea2000c1e1b00 */
[----:B------:R-:W-:Y:S01]  /*0610*/  IMAD.WIDE R22, R10, 0x8, R16 ;  /* 0x000000080a167825 */ /* 0x000fe200078e0210 */
[----:B--2---:R-:W-:-:S07]  /*0620*/  DFMA R18, R4, R18, R12 ;  /* 0x000000120412722b */ /* 0x004fce000000000c */
        /* <DEDUP_REMOVED lines=8> */
[----:B------:R-:W-:Y:S01]  /*06b0*/  IADD3 R11, PT, PT, R11, 0x4, RZ ;  /* 0x000000040b0b7810 */ /* 0x000fe20007ffe0ff */
[----:B--2---:R-:W-:-:S07]  /*06c0*/  DFMA R4, R4, R14, R24 ;  /* 0x0000000e0404722b */ /* 0x004fce0000000018 */
[----:B------:R1:W-:Y:S04]  /*06d0*/  STG.E.64 desc[UR8][R2.64], R4 ;  /* 0x0000000402007986 */ /* 0x0003e8000c101b08 */
.L_x_4:
[----:B------:R-:W-:Y:S05]  /*06e0*/  @!P2 BRA `(.L_x_3) ;  /* 0x000000000074a947 */ /* 0x000fea0003800000 */
[----:B------:R-:W2:Y:S01]  /*06f0*/  LDC.64 R8, c[0x0][0x380] ;  /* 0x0000e000ff087b82 */ /* 0x000ea20000000a00 */
[----:B------:R-:W-:-:S07]  /*0700*/  ISETP.NE.AND P1, PT, R20, 0x1, PT ;  /* 0x000000011400780c */ /* 0x000fce0003f25270 */
[----:B-1----:R-:W1:Y:S06]  /*0710*/  LDC.64 R12, c[0x0][0x388] ;  /* 0x0000e200ff0c7b82 */ /* 0x002e6c0000000a00 */
[C---:B------:R-:W-:Y:S02]  /*0720*/  @P1 VIADD R19, R11.reuse, UR5 ;  /* 0x000000050b131c36 */ /* 0x040fe40008000000 */
[----:B------:R-:W-:Y:S01]  /*0730*/  @P1 IMAD R21, R11, R7, R6 ;  /* 0x000000070b151224 */ /* 0x000fe200078e0206 */
[----:B------:R-:W3:Y:S01]  /*0740*/  LDC.64 R22, c[0x0][0x380] ;  /* 0x0000e000ff167b82 */ /* 0x000ee20000000a00 */
[----:B--2---:R-:W-:-:S05]  /*0750*/  @P1 IMAD.WIDE R18, R19, 0x8, R8 ;  /* 0x0000000813121825 */ /* 0x004fca00078e0208 */
[----:B------:R-:W2:Y:S01]  /*0760*/  @P1 LDG.E.64 R8, desc[UR8][R18.64] ;  /* 0x0000000812081981 */ /* 0x000ea2000c1e1b00 */
[----:B-1----:R-:W-:-:S05]  /*0770*/  @P1 IMAD.WIDE R20, R21, 0x8, R12 ;  /* 0x0000000815141825 */ /* 0x002fca00078e020c */
[----:B------:R-:W2:Y:S01]  /*0780*/  @P1 LDG.E.64 R12, desc[UR8][R20.64] ;  /* 0x00000008140c1981 */ /* 0x000ea2000c1e1b00 */
[C---:B------:R-:W-:Y:S01]  /*0790*/  @P1 IMAD.WIDE R16, R7.reuse, 0x8, R20 ;  /* 0x0000000807101825 */ /* 0x040fe200078e0214 */
[----:B------:R-:W-:-:S04]  /*07a0*/  LOP3.LUT R10, R7, 0x1, RZ, 0xc0, !PT ;  /* 0x00000001070a7812 */ /* 0x000fc800078ec0ff */
[----:B------:R-:W-:Y:S01]  /*07b0*/  ISETP.NE.U32.AND P2, PT, R10, 0x1, PT ;  /* 0x000000010a00780c */ /* 0x000fe20003f45070 */
[----:B--2---:R-:W-:Y:S01]  /*07c0*/  @P1 DFMA R8, R8, R12, R4 ;  /* 0x0000000c0808122b */ /* 0x004fe20000000004 */
[----:B------:R-:W1:Y:S06]  /*07d0*/  LDC.64 R12, c[0x0][0x388] ;  /* 0x0000e200ff0c7b82 */ /* 0x000e6c0000000a00 */
[----:B------:R3:W-:Y:S04]  /*07e0*/  @P1 STG.E.64 desc[UR8][R2.64], R8 ;  /* 0x0000000802001986 */ /* 0x0007e8000c101b08 */
[----:B------:R-:W2:Y:S04]  /*07f0*/  @P1 LDG.E.64 R14, desc[UR8][R18.64+0x8] ;  /* 0x00000808120e1981 */ /* 0x000ea8000c1e1b00 */
[----:B------:R-:W2:Y:S01]  /*0800*/  @P1 LDG.E.64 R16, desc[UR8][R16.64] ;  /* 0x0000000810101981 */ /* 0x000ea2000c1e1b00 */
[----:B------:R-:W-:-:S04]  /*0810*/  @P1 IADD3 R11, PT, PT, R11, 0x2, RZ ;  /* 0x000000020b0b1810 */ /* 0x000fc80007ffe0ff */
[C---:B------:R-:W-:Y:S01]  /*0820*/  @!P2 IADD3 R21, PT, PT, R11.reuse, UR5, RZ ;  /* 0x000000050b15ac10 */ /* 0x040fe2000fffe0ff */
[----:B------:R-:W-:-:S04]  /*0830*/  @!P2 IMAD R7, R11, R7, R6 ;  /* 0x000000070b07a224 */ /* 0x000fc800078e0206 */
[----:B-1----:R-:W-:Y:S01]  /*0840*/  @!P2 IMAD.WIDE R12, R7, 0x8, R12 ;  /* 0x00000008070ca825 */ /* 0x002fe200078e020c */
[----:B--2---:R-:W-:-:S03]  /*0850*/  @P1 DFMA R4, R14, R16, R8 ;  /* 0x000000100e04122b */ /* 0x004fc60000000008 */
[----:B---3--:R-:W-:-:S04]  /*0860*/  @!P2 IMAD.WIDE R8, R21, 0x8, R22 ;  /* 0x000000081508a825 */ /* 0x008fc800078e0216 */
[----:B------:R2:W-:Y:S04]  /*0870*/  @P1 STG.E.64 desc[UR8][R2.64], R4 ;  /* 0x0000000402001986 */ /* 0x0005e8000c101b08 */
[----:B------:R-:W3:Y:S04]  /*0880*/  @!P2 LDG.E.64 R8, desc[UR8][R8.64] ;  /* 0x000000080808a981 */ /* 0x000ee8000c1e1b00 */
[----:B------:R-:W3:Y:S02]  /*0890*/  @!P2 LDG.E.64 R12, desc[UR8][R12.64] ;  /* 0x000000080c0ca981 */ /* 0x000ee4000c1e1b00 */
[----:B---3--:R-:W-:-:S07]  /*08a0*/  @!P2 DFMA R10, R8, R12, R4 ;  /* 0x0000000c080aa22b */ /* 0x008fce0000000004 */
[----:B------:R2:W-:Y:S04]  /*08b0*/  @!P2 STG.E.64 desc[UR8][R2.64], R10 ;  /* 0x0000000a0200a986 */ /* 0x0005e8000c101b08 */
.L_x_3:
[----:B0123--:R-:W0:Y:S01]  /*08c0*/  LDC R3, c[0x0][0x374] ;  /* 0x0000dd00ff037b82 */ /* 0x00fe220000000800 */
[----:B------:R-:W1:Y:S01]  /*08d0*/  LDCU UR6, c[0x0][0x398] ;  /* 0x00007300ff0677ac */ /* 0x000e620008000800 */
[----:B0-----:R-:W-:-:S04]  /*08e0*/  IADD3 R6, PT, PT, R3, R6, RZ ;  /* 0x0000000603067210 */ /* 0x001fc80007ffe0ff */
[----:B-1----:R-:W-:-:S13]  /*08f0*/  ISETP.GE.AND P1, PT, R6, UR6, PT ;  /* 0x0000000606007c0c */ /* 0x002fda000bf26270 */
[----:B------:R-:W-:Y:S05]  /*0900*/  @!P1 BRA `(.L_x_5) ;  /* 0xfffffff400f89947 */ /* 0x000fea000383ffff */
.L_x_0:
[----:B------:R-:W0:Y:S02]  /*0910*/  LDCU UR5, c[0x0][0x370] ;  /* 0x00006e00ff0577ac */ /* 0x000e240008000800 */
[----:B0-----:R-:W-:-:S04]  /*0920*/  UIADD3 UR4, UPT, UPT, UR5, UR4, URZ ;  /* 0x0000000405047290 */ /* 0x001fc8000fffe0ff */
[----:B------:R-:W-:-:S09]  /*0930*/  UISETP.GE.AND UP0, UPT, UR4, UR6, UPT ;  /* 0x000000060400728c */ /* 0x000fd2000bf06270 */
[----:B------:R-:W-:Y:S05]  /*0940*/  BRA.U !UP0, `(.L_x_6) ;  /* 0xfffffff508d47547 */ /* 0x000fea000b83ffff */
[----:B-1----:R-:W-:Y:S05]  /*0950*/  EXIT ;  /* 0x000000000000794d */ /* 0x002fea0003800000 */
.L_x_7:
[----:B------:R-:W-:-:S00]  /*0960*/  BRA `(.L_x_7) ;  /* 0xfffffffc00fc7947 */ /* 0x000fc0000383ffff */
[----:B------:R-:W-:-:S00]  /*0970*/  NOP ;  /* 0x0000000000007918 */ /* 0x000fc00000000000 */
        /* <DEDUP_REMOVED lines=8> */
.L_x_8:


//--------------------- .nv.shared.reserved.0     --------------------------
	.section	.nv.shared.reserved.0,"aw",@nobits
	.weak		__nv_reservedSMEM_offset_0_alias
	.size		__nv_reservedSMEM_offset_0_alias, 0, 64
	.other		__nv_reservedSMEM_offset_0_alias,@"STO_CUDA_RESERVED_SHARED STV_DEFAULT"
__nv_reservedSMEM_offset_0_alias:
	.zero		0
	.zero		64


//--------------------- .nv.constant0._Z15sqr_matrix_multPdS_S_i --------------------------
	.section	.nv.constant0._Z15sqr_matrix_multPdS_S_i,"a",@progbits
	.sectionflags	@""
	.align	4
.nv.constant0._Z15sqr_matrix_multPdS_S_i:
	.zero		924


//--------------------- SYMBOLS --------------------------

	.type		.nv.reservedSmem.offset0,@object
	.size		.nv.reservedSmem.offset0,0x4
